//
// Generated by NVIDIA NVVM Compiler
//
// Compiler Build ID: CL-36424714
// Cuda compilation tools, release 13.0, V13.0.88
// Based on NVVM 20.0.0
//

.version 9.0
.target sm_100
.address_size 64

	// .globl	_Z17initialize_kernelIdEvPT_mmmmmmmm

.visible .entry _Z17initialize_kernelIdEvPT_mmmmmmmm(
	.param .u64 .ptr .align 1 _Z17initialize_kernelIdEvPT_mmmmmmmm_param_0,
	.param .u64 _Z17initialize_kernelIdEvPT_mmmmmmmm_param_1,
	.param .u64 _Z17initialize_kernelIdEvPT_mmmmmmmm_param_2,
	.param .u64 _Z17initialize_kernelIdEvPT_mmmmmmmm_param_3,
	.param .u64 _Z17initialize_kernelIdEvPT_mmmmmmmm_param_4,
	.param .u64 _Z17initialize_kernelIdEvPT_mmmmmmmm_param_5,
	.param .u64 _Z17initialize_kernelIdEvPT_mmmmmmmm_param_6,
	.param .u64 _Z17initialize_kernelIdEvPT_mmmmmmmm_param_7,
	.param .u64 _Z17initialize_kernelIdEvPT_mmmmmmmm_param_8
)
{
	.reg .pred 	%p<15>;
	.reg .b32 	%r<13>;
	.reg .b64 	%rd<24>;

	ld.param.u64 	%rd7, [_Z17initialize_kernelIdEvPT_mmmmmmmm_param_0];
	ld.param.u64 	%rd8, [_Z17initialize_kernelIdEvPT_mmmmmmmm_param_1];
	ld.param.u64 	%rd9, [_Z17initialize_kernelIdEvPT_mmmmmmmm_param_2];
	ld.param.u64 	%rd10, [_Z17initialize_kernelIdEvPT_mmmmmmmm_param_3];
	ld.param.u64 	%rd11, [_Z17initialize_kernelIdEvPT_mmmmmmmm_param_4];
	ld.param.u64 	%rd12, [_Z17initialize_kernelIdEvPT_mmmmmmmm_param_5];
	ld.param.u64 	%rd13, [_Z17initialize_kernelIdEvPT_mmmmmmmm_param_6];
	ld.param.u64 	%rd5, [_Z17initialize_kernelIdEvPT_mmmmmmmm_param_7];
	ld.param.u64 	%rd6, [_Z17initialize_kernelIdEvPT_mmmmmmmm_param_8];
	cvta.to.global.u64 	%rd1, %rd7;
	mov.u32 	%r1, %ntid.x;
	mov.u32 	%r2, %ctaid.x;
	mov.u32 	%r3, %tid.x;
	mad.lo.s32 	%r4, %r1, %r2, %r3;
	cvt.u64.u32 	%rd2, %r4;
	mov.u32 	%r5, %ntid.y;
	mov.u32 	%r6, %ctaid.y;
	mov.u32 	%r7, %tid.y;
	mad.lo.s32 	%r8, %r5, %r6, %r7;
	cvt.u64.u32 	%rd3, %r8;
	mov.u32 	%r9, %ntid.z;
	mov.u32 	%r10, %ctaid.z;
	mov.u32 	%r11, %tid.z;
	mad.lo.s32 	%r12, %r9, %r10, %r11;
	cvt.u64.u32 	%rd4, %r12;
	setp.le.u64 	%p1, %rd8, %rd2;
	setp.ge.u64 	%p2, %rd9, %rd2;
	and.pred  	%p3, %p1, %p2;
	setp.le.u64 	%p4, %rd10, %rd3;
	setp.ge.u64 	%p5, %rd11, %rd3;
	and.pred  	%p6, %p4, %p5;
	and.pred  	%p8, %p3, %p6;
	setp.le.u64 	%p9, %rd12, %rd4;
	setp.ge.u64 	%p10, %rd13, %rd4;
	and.pred  	%p11, %p9, %p10;
	and.pred  	%p13, %p8, %p11;
	not.pred 	%p14, %p13;
	@%p14 bra 	$L__BB0_2;
	mad.lo.s64 	%rd19, %rd6, %rd4, %rd3;
	mad.lo.s64 	%rd20, %rd19, %rd5, %rd2;
	shl.b64 	%rd21, %rd20, 3;
	add.s64 	%rd22, %rd1, %rd21;
	mov.b64 	%rd23, 4607182418800017408;
	st.global.u64 	[%rd22], %rd23;
	bra.uni 	$L__BB0_3;
$L__BB0_2:
	mad.lo.s64 	%rd14, %rd6, %rd4, %rd3;
	mad.lo.s64 	%rd15, %rd14, %rd5, %rd2;
	shl.b64 	%rd16, %rd15, 3;
	add.s64 	%rd17, %rd1, %rd16;
	mov.b64 	%rd18, 0;
	st.global.u64 	[%rd17], %rd18;
$L__BB0_3:
	ret;

}


// ===== COMPILED SASS (sm_100) =====

	.target	sm_100

	.elftype	@"ET_EXEC"


//--------------------- .note.nv.tkinfo           --------------------------
	.section	.note.nv.tkinfo,"",@"SHT_NOTE"
	.sectionflags	@"SHF_NOTE_NV_TKINFO"
	.tkinfo
        /*0018*/ 	.word	0x00000002
        /*0030*/ 	.string	""
        /*0030*/ 	.string	"ptxas"
        /*0030*/ 	.string	"Cuda compilation tools, release 13.0, V13.0.88"
        /*0030*/ 	.string	"Build cuda_13.0.r13.0/compiler.36424714_0"
        /*0030*/ 	.string	"-arch sm_100 -m 64 "



//--------------------- .note.nv.cuinfo           --------------------------
	.section	.note.nv.cuinfo,"",@"SHT_NOTE"
	.sectionflags	@"SHF_NOTE_NV_CUINFO"
        /*0018*/ 	.short	0x0002
        /*001a*/ 	.short	0x0064
        /*001c*/ 	.short	0x0082
	.zero		2


//--------------------- .nv.info                  --------------------------
	.section	.nv.info,"",@"SHT_CUDA_INFO"
	.align	4


	//----- nvinfo : EIATTR_REGCOUNT
	.align		4
        /*0000*/ 	.byte	0x04, 0x2f
        /*0002*/ 	.short	(.L_1 - .L_0)
	.align		4
.L_0:
        /*0004*/ 	.word	index@(_Z17initialize_kernelIdEvPT_mmmmmmmm)
        /*0008*/ 	.word	0x0000000a


	//----- nvinfo : EIATTR_FRAME_SIZE
	.align		4
.L_1:
        /*000c*/ 	.byte	0x04, 0x11
        /*000e*/ 	.short	(.L_3 - .L_2)
	.align		4
.L_2:
        /*0010*/ 	.word	index@(_Z17initialize_kernelIdEvPT_mmmmmmmm)
        /*0014*/ 	.word	0x00000000


	//----- nvinfo : EIATTR_MIN_STACK_SIZE
	.align		4
.L_3:
        /*0018*/ 	.byte	0x04, 0x12
        /*001a*/ 	.short	(.L_5 - .L_4)
	.align		4
.L_4:
        /*001c*/ 	.word	index@(_Z17initialize_kernelIdEvPT_mmmmmmmm)
        /*0020*/ 	.word	0x00000000
.L_5:


//--------------------- .nv.compat                --------------------------
	.section	.nv.compat,"",@"SHT_CUDA_COMPAT_INFO"
	.align	4
        /*0000*/ 	.byte	0x02, 0x09, 0x00, 0x00, 0x02, 0x02, 0x01, 0x00, 0x02, 0x05, 0x05, 0x00, 0x03, 0x07, 0x01, 0x01
        /*0010*/ 	.byte	0x02, 0x03, 0x00, 0x00, 0x02, 0x06, 0x01, 0x00, 0x04, 0x0b, 0x08, 0x00, 0x09, 0x00, 0x00, 0x00
        /*0020*/ 	.byte	0x00, 0x00, 0x00, 0x00


//--------------------- .nv.info._Z17initialize_kernelIdEvPT_mmmmmmmm --------------------------
	.section	.nv.info._Z17initialize_kernelIdEvPT_mmmmmmmm,"",@"SHT_CUDA_INFO"
	.sectionflags	@""
	.align	4


	//----- nvinfo : EIATTR_CUDA_API_VERSION
	.align		4
        /*0000*/ 	.byte	0x04, 0x37
        /*0002*/ 	.short	(.L_7 - .L_6)
.L_6:
        /*0004*/ 	.word	0x00000082


	//----- nvinfo : EIATTR_KPARAM_INFO
	.align		4
.L_7:
        /*0008*/ 	.byte	0x04, 0x17
        /*000a*/ 	.short	(.L_9 - .L_8)
.L_8:
        /*000c*/ 	.word	0x00000000
        /*0010*/ 	.short	0x0008
        /*0012*/ 	.short	0x0040
        /*0014*/ 	.byte	0x00, 0xf0, 0x21, 0x00


	//----- nvinfo : EIATTR_KPARAM_INFO
	.align		4
.L_9:
        /*0018*/ 	.byte	0x04, 0x17
        /*001a*/ 	.short	(.L_11 - .L_10)
.L_10:
        /*001c*/ 	.word	0x00000000
        /*0020*/ 	.short	0x0007
        /*0022*/ 	.short	0x0038
        /*0024*/ 	.byte	0x00, 0xf0, 0x21, 0x00


	//----- nvinfo : EIATTR_KPARAM_INFO
	.align		4
.L_11:
        /*0028*/ 	.byte	0x04, 0x17
        /*002a*/ 	.short	(.L_13 - .L_12)
.L_12:
        /*002c*/ 	.word	0x00000000
        /*0030*/ 	.short	0x0006
        /*0032*/ 	.short	0x0030
        /*0034*/ 	.byte	0x00, 0xf0, 0x21, 0x00


	//----- nvinfo : EIATTR_KPARAM_INFO
	.align		4
.L_13:
        /*0038*/ 	.byte	0x04, 0x17
        /*003a*/ 	.short	(.L_15 - .L_14)
.L_14:
        /*003c*/ 	.word	0x00000000
        /*0040*/ 	.short	0x0005
        /*0042*/ 	.short	0x0028
        /*0044*/ 	.byte	0x00, 0xf0, 0x21, 0x00


	//----- nvinfo : EIATTR_KPARAM_INFO
	.align		4
.L_15:
        /*0048*/ 	.byte	0x04, 0x17
        /*004a*/ 	.short	(.L_17 - .L_16)
.L_16:
        /*004c*/ 	.word	0x00000000
        /*0050*/ 	.short	0x0004
        /*0052*/ 	.short	0x0020
        /*0054*/ 	.byte	0x00, 0xf0, 0x21, 0x00


	//----- nvinfo : EIATTR_KPARAM_INFO
	.align		4
.L_17:
        /*0058*/ 	.byte	0x04, 0x17
        /*005a*/ 	.short	(.L_19 - .L_18)
.L_18:
        /*005c*/ 	.word	0x00000000
        /*0060*/ 	.short	0x0003
        /*0062*/ 	.short	0x0018
        /*0064*/ 	.byte	0x00, 0xf0, 0x21, 0x00


	//----- nvinfo : EIATTR_KPARAM_INFO
	.align		4
.L_19:
        /*0068*/ 	.byte	0x04, 0x17
        /*006a*/ 	.short	(.L_21 - .L_20)
.L_20:
        /*006c*/ 	.word	0x00000000
        /*0070*/ 	.short	0x0002
        /*0072*/ 	.short	0x0010
        /*0074*/ 	.byte	0x00, 0xf0, 0x21, 0x00


	//----- nvinfo : EIATTR_KPARAM_INFO
	.align		4
.L_21:
        /*0078*/ 	.byte	0x04, 0x17
        /*007a*/ 	.short	(.L_23 - .L_22)
.L_22:
        /*007c*/ 	.word	0x00000000
        /*0080*/ 	.short	0x0001
        /*0082*/ 	.short	0x0008
        /*0084*/ 	.byte	0x00, 0xf0, 0x21, 0x00


	//----- nvinfo : EIATTR_KPARAM_INFO
	.align		4
.L_23:
        /*0088*/ 	.byte	0x04, 0x17
        /*008a*/ 	.short	(.L_25 - .L_24)
.L_24:
        /*008c*/ 	.word	0x00000000
        /*0090*/ 	.short	0x0000
        /*0092*/ 	.short	0x0000
        /*0094*/ 	.byte	0x00, 0xf5, 0x21, 0x00


	//----- nvinfo : EIATTR_SPARSE_MMA_MASK
	.align		4
.L_25:
        /*0098*/ 	.byte	0x03, 0x50
        /*009a*/ 	.short	0x0000


	//----- nvinfo : EIATTR_MAXREG_COUNT
	.align		4
        /*009c*/ 	.byte	0x03, 0x1b
        /*009e*/ 	.short	0x00ff


	//----- nvinfo : EIATTR_MERCURY_ISA_VERSION
	.align		4
        /*00a0*/ 	.byte	0x03, 0x5f
        /*00a2*/ 	.short	0x0101


	//----- nvinfo : EIATTR_VRC_CTA_INIT_COUNT
	.align		4
        /*00a4*/ 	.byte	0x02, 0x4a
	.zero		1
	.zero		1


	//----- nvinfo : EIATTR_EXIT_INSTR_OFFSETS
	.align		4
        /*00a8*/ 	.byte	0x04, 0x1c
        /*00aa*/ 	.short	(.L_27 - .L_26)


	//   ....[0]....
.L_26:
        /*00ac*/ 	.word	0x00000300


	//   ....[1]....
        /*00b0*/ 	.word	0x000003f0


	//----- nvinfo : EIATTR_CRS_STACK_SIZE
	.align		4
.L_27:
        /*00b4*/ 	.byte	0x04, 0x1e
        /*00b6*/ 	.short	(.L_29 - .L_28)
.L_28:
        /*00b8*/ 	.word	0x00000000


	//----- nvinfo : EIATTR_CBANK_PARAM_SIZE
	.align		4
.L_29:
        /*00bc*/ 	.byte	0x03, 0x19
        /*00be*/ 	.short	0x0048


	//----- nvinfo : EIATTR_PARAM_CBANK
	.align		4
        /*00c0*/ 	.byte	0x04, 0x0a
        /*00c2*/ 	.short	(.L_31 - .L_30)
	.align		4
.L_30:
        /*00c4*/ 	.word	index@(.nv.constant0._Z17initialize_kernelIdEvPT_mmmmmmmm)
        /*00c8*/ 	.short	0x0380
        /*00ca*/ 	.short	0x0048


	//----- nvinfo : EIATTR_SW_WAR
	.align		4
.L_31:
        /*00cc*/ 	.byte	0x04, 0x36
        /*00ce*/ 	.short	(.L_33 - .L_32)
.L_32:
        /*00d0*/ 	.word	0x00000008
.L_33:


//--------------------- .nv.callgraph             --------------------------
	.section	.nv.callgraph,"",@"SHT_CUDA_CALLGRAPH"
	.align	4
	.sectionentsize	8
	.align		4
        /*0000*/ 	.word	0x00000000
	.align		4
        /*0004*/ 	.word	0xffffffff
	.align		4
        /*0008*/ 	.word	0x00000000
	.align		4
        /*000c*/ 	.word	0xfffffffe
	.align		4
        /*0010*/ 	.word	0x00000000
	.align		4
        /*0014*/ 	.word	0xfffffffd
	.align		4
        /*0018*/ 	.word	0x00000000
	.align		4
        /*001c*/ 	.word	0xfffffffc


//--------------------- .text._Z17initialize_kernelIdEvPT_mmmmmmmm --------------------------
	.section	.text._Z17initialize_kernelIdEvPT_mmmmmmmm,"ax",@progbits
	.align	128
        .global         _Z17initialize_kernelIdEvPT_mmmmmmmm
        .type           _Z17initialize_kernelIdEvPT_mmmmmmmm,@function
        .size           _Z17initialize_kernelIdEvPT_mmmmmmmm,(.L_x_2 - _Z17initialize_kernelIdEvPT_mmmmmmmm)
        .other          _Z17initialize_kernelIdEvPT_mmmmmmmm,@"STO_CUDA_ENTRY STV_DEFAULT"
_Z17initialize_kernelIdEvPT_mmmmmmmm:
.text._Z17initialize_kernelIdEvPT_mmmmmmmm:
[----:B------:R-:W-:Y:S01]  /*0000*/  LDC R1, c[0x0][0x37c] ;  /* 0x0000df00ff017b82 */ /* 0x000fe20000000800 */
[----:B------:R-:W0:Y:S01]  /*0010*/  S2R R5, SR_CTAID.Z ;  /* 0x0000000000057919 */ /* 0x000e220000002700 */
[----:B------:R-:W1:Y:S01]  /*0020*/  LDCU UR4, c[0x0][0x360] ;  /* 0x00006c00ff0477ac */ /* 0x000e620008000800 */
[----:B------:R-:W0:Y:S01]  /*0030*/  S2R R0, SR_TID.Z ;  /* 0x0000000000007919 */ /* 0x000e220000002300 */
[----:B------:R-:W2:Y:S01]  /*0040*/  LDCU UR5, c[0x0][0x364] ;  /* 0x00006c80ff0577ac */ /* 0x000ea20008000800 */
[----:B------:R-:W2:Y:S01]  /*0050*/  S2R R2, SR_CTAID.Y ;  /* 0x0000000000027919 */ /* 0x000ea20000002600 */
[----:B------:R-:W0:Y:S01]  /*0060*/  LDCU UR6, c[0x0][0x368] ;  /* 0x00006d00ff0677ac */ /* 0x000e220008000800 */
[----:B------:R-:W2:Y:S01]  /*0070*/  S2R R7, SR_TID.Y ;  /* 0x0000000000077919 */ /* 0x000ea20000002200 */
[----:B------:R-:W3:Y:S01]  /*0080*/  LDCU.64 UR14, c[0x0][0x3b0] ;  /* 0x00007600ff0e77ac */ /* 0x000ee20008000a00 */
[----:B------:R-:W1:Y:S01]  /*0090*/  S2R R4, SR_CTAID.X ;  /* 0x0000000000047919 */ /* 0x000e620000002500 */
[----:B------:R-:W4:Y:S01]  /*00a0*/  LDCU.128 UR8, c[0x0][0x390] ;  /* 0x00007200ff0877ac */ /* 0x000f220008000c00 */
[----:B------:R-:W1:Y:S01]  /*00b0*/  S2R R3, SR_TID.X ;  /* 0x0000000000037919 */ /* 0x000e620000002100 */
[----:B------:R-:W5:Y:S01]  /*00c0*/  LDCU.128 UR16, c[0x0][0x3a0] ;  /* 0x00007400ff1077ac */ /* 0x000f620008000c00 */
[----:B------:R-:W1:Y:S01]  /*00d0*/  LDCU.64 UR12, c[0x0][0x388] ;  /* 0x00007100ff0c77ac */ /* 0x000e620008000a00 */
[----:B0-----:R-:W-:-:S05]  /*00e0*/  IMAD R5, R5, UR6, R0 ;  /* 0x0000000605057c24 */ /* 0x001fca000f8e0200 */
[C---:B---3--:R-:W-:Y:S02]  /*00f0*/  ISETP.GT.U32.AND P1, PT, R5.reuse, UR14, PT ;  /* 0x0000000e05007c0c */ /* 0x048fe4000bf24070 */
[----:B-----5:R-:W-:Y:S01]  /*0100*/  ISETP.GE.U32.AND P3, PT, R5, UR18, PT ;  /* 0x0000001205007c0c */ /* 0x020fe2000bf66070 */
[----:B--2---:R-:W-:Y:S01]  /*0110*/  IMAD R2, R2, UR5, R7 ;  /* 0x0000000502027c24 */ /* 0x004fe2000f8e0207 */
[----:B------:R-:W-:-:S04]  /*0120*/  ISETP.GT.U32.AND.EX P1, PT, RZ, UR15, PT, P1 ;  /* 0x0000000fff007c0c */ /* 0x000fc8000bf24110 */
[C---:B------:R-:W-:Y:S02]  /*0130*/  ISETP.GT.U32.AND P5, PT, R2.reuse, UR16, PT ;  /* 0x0000001002007c0c */ /* 0x040fe4000bfa4070 */
[----:B----4-:R-:W-:Y:S01]  /*0140*/  ISETP.GE.U32.AND P4, PT, R2, UR10, PT ;  /* 0x0000000a02007c0c */ /* 0x010fe2000bf86070 */
[----:B-1----:R-:W-:Y:S01]  /*0150*/  IMAD R4, R4, UR4, R3 ;  /* 0x0000000404047c24 */ /* 0x002fe2000f8e0203 */
[----:B------:R-:W-:Y:S01]  /*0160*/  ISETP.GT.U32.AND.EX P5, PT, RZ, UR17, PT, P5 ;  /* 0x00000011ff007c0c */ /* 0x000fe2000bfa4150 */
[----:B------:R-:W0:Y:S01]  /*0170*/  LDCU.64 UR4, c[0x0][0x358] ;  /* 0x00006b00ff0477ac */ /* 0x000e220008000a00 */
[----:B------:R-:W-:Y:S02]  /*0180*/  ISETP.GE.U32.AND.EX P1, PT, RZ, UR19, !P1, P3 ;  /* 0x00000013ff007c0c */ /* 0x000fe4000cf26130 */
[C---:B------:R-:W-:Y:S02]  /*0190*/  ISETP.GT.U32.AND P2, PT, R4.reuse, UR8, PT ;  /* 0x0000000804007c0c */ /* 0x040fe4000bf44070 */
[----:B------:R-:W-:-:S02]  /*01a0*/  ISETP.GE.U32.AND P0, PT, R4, UR12, PT ;  /* 0x0000000c04007c0c */ /* 0x000fc4000bf06070 */
[----:B------:R-:W-:Y:S02]  /*01b0*/  ISETP.GT.U32.AND.EX P2, PT, RZ, UR9, PT, P2 ;  /* 0x00000009ff007c0c */ /* 0x000fe4000bf44120 */
[----:B------:R-:W-:Y:S02]  /*01c0*/  ISETP.GE.U32.AND.EX P4, PT, RZ, UR11, !P5, P4 ;  /* 0x0000000bff007c0c */ /* 0x000fe4000ef86140 */
[----:B------:R-:W-:-:S04]  /*01d0*/  ISETP.GE.U32.AND.EX P0, PT, RZ, UR13, !P2, P0 ;  /* 0x0000000dff007c0c */ /* 0x000fc8000d706100 */
[----:B------:R-:W-:-:S13]  /*01e0*/  PLOP3.LUT P0, PT, P1, P0, P4, 0x80, 0x0 ;  /* 0x000000000000781c */ /* 0x000fda0000f01040 */
[----:B0-----:R-:W-:Y:S05]  /*01f0*/  @!P0 BRA `(.L_x_0) ;  /* 0x0000000000448947 */ /* 0x001fea0003800000 */
[----:B------:R-:W0:Y:S01]  /*0200*/  LDCU.64 UR6, c[0x0][0x3c0] ;  /* 0x00007800ff0677ac */ /* 0x000e220008000a00 */
[----:B------:R-:W-:Y:S01]  /*0210*/  IMAD.MOV.U32 R3, RZ, RZ, RZ ;  /* 0x000000ffff037224 */ /* 0x000fe200078e00ff */
[----:B------:R-:W1:Y:S01]  /*0220*/  LDCU.64 UR8, c[0x0][0x3b8] ;  /* 0x00007700ff0877ac */ /* 0x000e620008000a00 */
[----:B------:R-:W2:Y:S01]  /*0230*/  LDCU.64 UR10, c[0x0][0x380] ;  /* 0x00007000ff0a77ac */ /* 0x000ea20008000a00 */
[----:B0-----:R-:W-:-:S04]  /*0240*/  IMAD.WIDE.U32 R2, R5, UR6, R2 ;  /* 0x0000000605027c25 */ /* 0x001fc8000f8e0002 */
[----:B------:R-:W-:-:S04]  /*0250*/  IMAD R5, R5, UR7, R3 ;  /* 0x0000000705057c24 */ /* 0x000fc8000f8e0203 */
[----:B-1----:R-:W-:Y:S02]  /*0260*/  IMAD R3, R5, UR8, RZ ;  /* 0x0000000805037c24 */ /* 0x002fe4000f8e02ff */
[----:B------:R-:W-:Y:S02]  /*0270*/  IMAD.MOV.U32 R5, RZ, RZ, RZ ;  /* 0x000000ffff057224 */ /* 0x000fe400078e00ff */
[C---:B------:R-:W-:Y:S02]  /*0280*/  IMAD R3, R2.reuse, UR9, R3 ;  /* 0x0000000902037c24 */ /* 0x040fe4000f8e0203 */
[----:B------:R-:W-:-:S03]  /*0290*/  IMAD.WIDE.U32 R4, R2, UR8, R4 ;  /* 0x0000000802047c25 */ /* 0x000fc6000f8e0004 */
[----:B--2---:R-:W-:Y:S02]  /*02a0*/  LEA R2, P0, R4, UR10, 0x3 ;  /* 0x0000000a04027c11 */ /* 0x004fe4000f8018ff */
[----:B------:R-:W-:Y:S01]  /*02b0*/  IADD3 R3, PT, PT, R5, R3, RZ ;  /* 0x0000000305037210 */ /* 0x000fe20007ffe0ff */
[----:B------:R-:W-:-:S03]  /*02c0*/  IMAD.MOV.U32 R5, RZ, RZ, 0x3ff00000 ;  /* 0x3ff00000ff057424 */ /* 0x000fc600078e00ff */
[----:B------:R-:W-:Y:S01]  /*02d0*/  LEA.HI.X R3, R4, UR11, R3, 0x3, P0 ;  /* 0x0000000b04037c11 */ /* 0x000fe200080f1c03 */
[----:B------:R-:W-:-:S05]  /*02e0*/  IMAD.MOV.U32 R4, RZ, RZ, 0x0 ;  /* 0x00000000ff047424 */ /* 0x000fca00078e00ff */
[----:B------:R-:W-:Y:S01]  /*02f0*/  STG.E.64 desc[UR4][R2.64], R4 ;  /* 0x0000000402007986 */ /* 0x000fe2000c101b04 */
[----:B------:R-:W-:Y:S05]  /*0300*/  EXIT ;  /* 0x000000000000794d */ /* 0x000fea0003800000 */
.L_x_0:
[----:B------:R-:W0:Y:S01]  /*0310*/  LDCU.64 UR6, c[0x0][0x3c0] ;  /* 0x00007800ff0677ac */ /* 0x000e220008000a00 */
[----:B------:R-:W-:Y:S01]  /*0320*/  HFMA2 R3, -RZ, RZ, 0, 0 ;  /* 0x00000000ff037431 */ /* 0x000fe200000001ff */
        /* <DEDUP_REMOVED lines=9> */
[----:B------:R-:W-:-:S04]  /*03c0*/  IADD3 R3, PT, PT, R5, R3, RZ ;  /* 0x0000000305037210 */ /* 0x000fc80007ffe0ff */
[----:B------:R-:W-:-:S05]  /*03d0*/  LEA.HI.X R3, R4, UR11, R3, 0x3, P0 ;  /* 0x0000000b04037c11 */ /* 0x000fca00080f1c03 */
[----:B------:R-:W-:Y:S01]  /*03e0*/  STG.E.64 desc[UR4][R2.64], RZ ;  /* 0x000000ff02007986 */ /* 0x000fe2000c101b04 */
[----:B------:R-:W-:Y:S05]  /*03f0*/  EXIT ;  /* 0x000000000000794d */ /* 0x000fea0003800000 */
.L_x_1:
[----:B------:R-:W-:-:S00]  /*0400*/  BRA `(.L_x_1) ;  /* 0xfffffffc00fc7947 */ /* 0x000fc0000383ffff */
[----:B------:R-:W-:-:S00]  /*0410*/  NOP ;  /* 0x0000000000007918 */ /* 0x000fc00000000000 */
        /* <DEDUP_REMOVED lines=14> */
.L_x_2:


//--------------------- .nv.shared.reserved.0     --------------------------
	.section	.nv.shared.reserved.0,"aw",@nobits
	.weak		__nv_reservedSMEM_offset_0_alias
	.size		__nv_reservedSMEM_offset_0_alias, 0, 64
	.other		__nv_reservedSMEM_offset_0_alias,@"STO_CUDA_RESERVED_SHARED STV_DEFAULT"
__nv_reservedSMEM_offset_0_alias:
	.zero		0
	.zero		64


//--------------------- .nv.constant0._Z17initialize_kernelIdEvPT_mmmmmmmm --------------------------
	.section	.nv.constant0._Z17initialize_kernelIdEvPT_mmmmmmmm,"a",@progbits
	.sectionflags	@""
	.align	4
.nv.constant0._Z17initialize_kernelIdEvPT_mmmmmmmm:
	.zero		968


//--------------------- SYMBOLS --------------------------

	.type		.nv.reservedSmem.offset0,@object
	.size		.nv.reservedSmem.offset0,0x4
